//
// Generated by NVIDIA NVVM Compiler
//
// Compiler Build ID: CL-36424714
// Cuda compilation tools, release 13.0, V13.0.88
// Based on NVVM 20.0.0
//

.version 9.0
.target sm_100
.address_size 64

	// .globl	_Z11vectorScalePfS_fi

.visible .entry _Z11vectorScalePfS_fi(
	.param .u64 .ptr .align 1 _Z11vectorScalePfS_fi_param_0,
	.param .u64 .ptr .align 1 _Z11vectorScalePfS_fi_param_1,
	.param .f32 _Z11vectorScalePfS_fi_param_2,
	.param .u32 _Z11vectorScalePfS_fi_param_3
)
{
	.reg .pred 	%p<2>;
	.reg .b32 	%r<6>;
	.reg .b32 	%f<4>;
	.reg .b64 	%rd<8>;

	ld.param.u64 	%rd1, [_Z11vectorScalePfS_fi_param_0];
	ld.param.u64 	%rd2, [_Z11vectorScalePfS_fi_param_1];
	ld.param.f32 	%f1, [_Z11vectorScalePfS_fi_param_2];
	ld.param.u32 	%r2, [_Z11vectorScalePfS_fi_param_3];
	mov.u32 	%r3, %ctaid.x;
	mov.u32 	%r4, %ntid.x;
	mov.u32 	%r5, %tid.x;
	mad.lo.s32 	%r1, %r3, %r4, %r5;
	setp.ge.s32 	%p1, %r1, %r2;
	@%p1 bra 	$L__BB0_2;
	cvta.to.global.u64 	%rd3, %rd1;
	cvta.to.global.u64 	%rd4, %rd2;
	mul.wide.s32 	%rd5, %r1, 4;
	add.s64 	%rd6, %rd3, %rd5;
	ld.global.f32 	%f2, [%rd6];
	mul.f32 	%f3, %f1, %f2;
	add.s64 	%rd7, %rd4, %rd5;
	st.global.f32 	[%rd7], %f3;
$L__BB0_2:
	ret;

}


// ===== COMPILED SASS (sm_100) =====

	.target	sm_100

	.elftype	@"ET_EXEC"


//--------------------- .note.nv.tkinfo           --------------------------
	.section	.note.nv.tkinfo,"",@"SHT_NOTE"
	.sectionflags	@"SHF_NOTE_NV_TKINFO"
	.tkinfo
        /*0018*/ 	.word	0x00000002
        /*0030*/ 	.string	""
        /*0030*/ 	.string	"ptxas"
        /*0030*/ 	.string	"Cuda compilation tools, release 13.0, V13.0.88"
        /*0030*/ 	.string	"Build cuda_13.0.r13.0/compiler.36424714_0"
        /*0030*/ 	.string	"-arch sm_100 -m 64 "



//--------------------- .note.nv.cuinfo           --------------------------
	.section	.note.nv.cuinfo,"",@"SHT_NOTE"
	.sectionflags	@"SHF_NOTE_NV_CUINFO"
        /*0018*/ 	.short	0x0002
        /*001a*/ 	.short	0x0064
        /*001c*/ 	.short	0x0082
	.zero		2


//--------------------- .nv.info                  --------------------------
	.section	.nv.info,"",@"SHT_CUDA_INFO"
	.align	4


	//----- nvinfo : EIATTR_REGCOUNT
	.align		4
        /*0000*/ 	.byte	0x04, 0x2f
        /*0002*/ 	.short	(.L_1 - .L_0)
	.align		4
.L_0:
        /*0004*/ 	.word	index@(_Z11vectorScalePfS_fi)
        /*0008*/ 	.word	0x0000000a


	//----- nvinfo : EIATTR_FRAME_SIZE
	.align		4
.L_1:
        /*000c*/ 	.byte	0x04, 0x11
        /*000e*/ 	.short	(.L_3 - .L_2)
	.align		4
.L_2:
        /*0010*/ 	.word	index@(_Z11vectorScalePfS_fi)
        /*0014*/ 	.word	0x00000000


	//----- nvinfo : EIATTR_MIN_STACK_SIZE
	.align		4
.L_3:
        /*0018*/ 	.byte	0x04, 0x12
        /*001a*/ 	.short	(.L_5 - .L_4)
	.align		4
.L_4:
        /*001c*/ 	.word	index@(_Z11vectorScalePfS_fi)
        /*0020*/ 	.word	0x00000000
.L_5:


//--------------------- .nv.compat                --------------------------
	.section	.nv.compat,"",@"SHT_CUDA_COMPAT_INFO"
	.align	4
        /*0000*/ 	.byte	0x02, 0x09, 0x00, 0x00, 0x02, 0x02, 0x01, 0x00, 0x02, 0x05, 0x05, 0x00, 0x03, 0x07, 0x01, 0x01
        /*0010*/ 	.byte	0x02, 0x03, 0x00, 0x00, 0x02, 0x06, 0x01, 0x00, 0x04, 0x0b, 0x08, 0x00, 0x09, 0x00, 0x00, 0x00
        /*0020*/ 	.byte	0x00, 0x00, 0x00, 0x00


//--------------------- .nv.info._Z11vectorScalePfS_fi --------------------------
	.section	.nv.info._Z11vectorScalePfS_fi,"",@"SHT_CUDA_INFO"
	.sectionflags	@""
	.align	4


	//----- nvinfo : EIATTR_CUDA_API_VERSION
	.align		4
        /*0000*/ 	.byte	0x04, 0x37
        /*0002*/ 	.short	(.L_7 - .L_6)
.L_6:
        /*0004*/ 	.word	0x00000082


	//----- nvinfo : EIATTR_KPARAM_INFO
	.align		4
.L_7:
        /*0008*/ 	.byte	0x04, 0x17
        /*000a*/ 	.short	(.L_9 - .L_8)
.L_8:
        /*000c*/ 	.word	0x00000000
        /*0010*/ 	.short	0x0003
        /*0012*/ 	.short	0x0014
        /*0014*/ 	.byte	0x00, 0xf0, 0x11, 0x00


	//----- nvinfo : EIATTR_KPARAM_INFO
	.align		4
.L_9:
        /*0018*/ 	.byte	0x04, 0x17
        /*001a*/ 	.short	(.L_11 - .L_10)
.L_10:
        /*001c*/ 	.word	0x00000000
        /*0020*/ 	.short	0x0002
        /*0022*/ 	.short	0x0010
        /*0024*/ 	.byte	0x00, 0xf0, 0x11, 0x00


	//----- nvinfo : EIATTR_KPARAM_INFO
	.align		4
.L_11:
        /*0028*/ 	.byte	0x04, 0x17
        /*002a*/ 	.short	(.L_13 - .L_12)
.L_12:
        /*002c*/ 	.word	0x00000000
        /*0030*/ 	.short	0x0001
        /*0032*/ 	.short	0x0008
        /*0034*/ 	.byte	0x00, 0xf5, 0x21, 0x00


	//----- nvinfo : EIATTR_KPARAM_INFO
	.align		4
.L_13:
        /*0038*/ 	.byte	0x04, 0x17
        /*003a*/ 	.short	(.L_15 - .L_14)
.L_14:
        /*003c*/ 	.word	0x00000000
        /*0040*/ 	.short	0x0000
        /*0042*/ 	.short	0x0000
        /*0044*/ 	.byte	0x00, 0xf5, 0x21, 0x00


	//----- nvinfo : EIATTR_SPARSE_MMA_MASK
	.align		4
.L_15:
        /*0048*/ 	.byte	0x03, 0x50
        /*004a*/ 	.short	0x0000


	//----- nvinfo : EIATTR_MAXREG_COUNT
	.align		4
        /*004c*/ 	.byte	0x03, 0x1b
        /*004e*/ 	.short	0x00ff


	//----- nvinfo : EIATTR_MERCURY_ISA_VERSION
	.align		4
        /*0050*/ 	.byte	0x03, 0x5f
        /*0052*/ 	.short	0x0101


	//----- nvinfo : EIATTR_VRC_CTA_INIT_COUNT
	.align		4
        /*0054*/ 	.byte	0x02, 0x4a
	.zero		1
	.zero		1


	//----- nvinfo : EIATTR_EXIT_INSTR_OFFSETS
	.align		4
        /*0058*/ 	.byte	0x04, 0x1c
        /*005a*/ 	.short	(.L_17 - .L_16)


	//   ....[0]....
.L_16:
        /*005c*/ 	.word	0x00000070


	//   ....[1]....
        /*0060*/ 	.word	0x00000110


	//----- nvinfo : EIATTR_CBANK_PARAM_SIZE
	.align		4
.L_17:
        /*0064*/ 	.byte	0x03, 0x19
        /*0066*/ 	.short	0x0018


	//----- nvinfo : EIATTR_PARAM_CBANK
	.align		4
        /*0068*/ 	.byte	0x04, 0x0a
        /*006a*/ 	.short	(.L_19 - .L_18)
	.align		4
.L_18:
        /*006c*/ 	.word	index@(.nv.constant0._Z11vectorScalePfS_fi)
        /*0070*/ 	.short	0x0380
        /*0072*/ 	.short	0x0018


	//----- nvinfo : EIATTR_SW_WAR
	.align		4
.L_19:
        /*0074*/ 	.byte	0x04, 0x36
        /*0076*/ 	.short	(.L_21 - .L_20)
.L_20:
        /*0078*/ 	.word	0x00000008
.L_21:


//--------------------- .nv.callgraph             --------------------------
	.section	.nv.callgraph,"",@"SHT_CUDA_CALLGRAPH"
	.align	4
	.sectionentsize	8
	.align		4
        /*0000*/ 	.word	0x00000000
	.align		4
        /*0004*/ 	.word	0xffffffff
	.align		4
        /*0008*/ 	.word	0x00000000
	.align		4
        /*000c*/ 	.word	0xfffffffe
	.align		4
        /*0010*/ 	.word	0x00000000
	.align		4
        /*0014*/ 	.word	0xfffffffd
	.align		4
        /*0018*/ 	.word	0x00000000
	.align		4
        /*001c*/ 	.word	0xfffffffc


//--------------------- .text._Z11vectorScalePfS_fi --------------------------
	.section	.text._Z11vectorScalePfS_fi,"ax",@progbits
	.align	128
        .global         _Z11vectorScalePfS_fi
        .type           _Z11vectorScalePfS_fi,@function
        .size           _Z11vectorScalePfS_fi,(.L_x_1 - _Z11vectorScalePfS_fi)
        .other          _Z11vectorScalePfS_fi,@"STO_CUDA_ENTRY STV_DEFAULT"
_Z11vectorScalePfS_fi:
.text._Z11vectorScalePfS_fi:
[----:B------:R-:W-:Y:S01]  /*0000*/  LDC R1, c[0x0][0x37c] ;  /* 0x0000df00ff017b82 */ /* 0x000fe20000000800 */
[----:B------:R-:W0:Y:S07]  /*0010*/  S2R R0, SR_TID.X ;  /* 0x0000000000007919 */ /* 0x000e2e0000002100 */
[----:B------:R-:W0:Y:S01]  /*0020*/  S2UR UR4, SR_CTAID.X ;  /* 0x00000000000479c3 */ /* 0x000e220000002500 */
[----:B------:R-:W1:Y:S07]  /*0030*/  LDCU UR5, c[0x0][0x394] ;  /* 0x00007280ff0577ac */ /* 0x000e6e0008000800 */
[----:B------:R-:W0:Y:S02]  /*0040*/  LDC R7, c[0x0][0x360] ;  /* 0x0000d800ff077b82 */ /* 0x000e240000000800 */
[----:B0-----:R-:W-:-:S05]  /*0050*/  IMAD R7, R7, UR4, R0 ;  /* 0x0000000407077c24 */ /* 0x001fca000f8e0200 */
[----:B-1----:R-:W-:-:S13]  /*0060*/  ISETP.GE.AND P0, PT, R7, UR5, PT ;  /* 0x0000000507007c0c */ /* 0x002fda000bf06270 */
[----:B------:R-:W-:Y:S05]  /*0070*/  @P0 EXIT ;  /* 0x000000000000094d */ /* 0x000fea0003800000 */
[----:B------:R-:W0:Y:S01]  /*0080*/  LDC.64 R2, c[0x0][0x380] ;  /* 0x0000e000ff027b82 */ /* 0x000e220000000a00 */
[----:B------:R-:W1:Y:S01]  /*0090*/  LDCU.64 UR4, c[0x0][0x358] ;  /* 0x00006b00ff0477ac */ /* 0x000e620008000a00 */
[----:B------:R-:W2:Y:S06]  /*00a0*/  LDCU UR6, c[0x0][0x390] ;  /* 0x00007200ff0677ac */ /* 0x000eac0008000800 */
[----:B------:R-:W3:Y:S01]  /*00b0*/  LDC.64 R4, c[0x0][0x388] ;  /* 0x0000e200ff047b82 */ /* 0x000ee20000000a00 */
[----:B0-----:R-:W-:-:S06]  /*00c0*/  IMAD.WIDE R2, R7, 0x4, R2 ;  /* 0x0000000407027825 */ /* 0x001fcc00078e0202 */
[----:B-1----:R-:W2:Y:S01]  /*00d0*/  LDG.E R2, desc[UR4][R2.64] ;  /* 0x0000000402027981 */ /* 0x002ea2000c1e1900 */
[----:B---3--:R-:W-:-:S04]  /*00e0*/  IMAD.WIDE R4, R7, 0x4, R4 ;  /* 0x0000000407047825 */ /* 0x008fc800078e0204 */
[----:B--2---:R-:W-:-:S05]  /*00f0*/  FMUL R7, R2, UR6 ;  /* 0x0000000602077c20 */ /* 0x004fca0008400000 */
[----:B------:R-:W-:Y:S01]  /*0100*/  STG.E desc[UR4][R4.64], R7 ;  /* 0x0000000704007986 */ /* 0x000fe2000c101904 */
[----:B------:R-:W-:Y:S05]  /*0110*/  EXIT ;  /* 0x000000000000794d */ /* 0x000fea0003800000 */
.L_x_0:
[----:B------:R-:W-:-:S00]  /*0120*/  BRA `(.L_x_0) ;  /* 0xfffffffc00fc7947 */ /* 0x000fc0000383ffff */
[----:B------:R-:W-:-:S00]  /*0130*/  NOP ;  /* 0x0000000000007918 */ /* 0x000fc00000000000 */
        /* <DEDUP_REMOVED lines=12> */
.L_x_1:


//--------------------- .nv.shared.reserved.0     --------------------------
	.section	.nv.shared.reserved.0,"aw",@nobits
	.weak		__nv_reservedSMEM_offset_0_alias
	.size		__nv_reservedSMEM_offset_0_alias, 0, 64
	.other		__nv_reservedSMEM_offset_0_alias,@"STO_CUDA_RESERVED_SHARED STV_DEFAULT"
__nv_reservedSMEM_offset_0_alias:
	.zero		0
	.zero		64


//--------------------- .nv.constant0._Z11vectorScalePfS_fi --------------------------
	.section	.nv.constant0._Z11vectorScalePfS_fi,"a",@progbits
	.sectionflags	@""
	.align	4
.nv.constant0._Z11vectorScalePfS_fi:
	.zero		920


//--------------------- SYMBOLS --------------------------

	.type		.nv.reservedSmem.offset0,@object
	.size		.nv.reservedSmem.offset0,0x4
